//
// Generated by NVIDIA NVVM Compiler
//
// Compiler Build ID: CL-36424714
// Cuda compilation tools, release 13.0, V13.0.88
// Based on NVVM 20.0.0
//

.version 9.0
.target sm_100
.address_size 64

	// .globl	_Z10MatrixFillPi

.visible .entry _Z10MatrixFillPi(
	.param .u64 .ptr .align 1 _Z10MatrixFillPi_param_0
)
{
	.reg .b32 	%r<10>;
	.reg .b64 	%rd<5>;

	ld.param.u64 	%rd1, [_Z10MatrixFillPi_param_0];
	cvta.to.global.u64 	%rd2, %rd1;
	mov.u32 	%r1, %ntid.x;
	mov.u32 	%r2, %ctaid.x;
	mov.u32 	%r3, %tid.x;
	mad.lo.s32 	%r4, %r1, %r2, %r3;
	mov.u32 	%r5, %ntid.y;
	mov.u32 	%r6, %ctaid.y;
	mov.u32 	%r7, %tid.y;
	mad.lo.s32 	%r8, %r5, %r6, %r7;
	mad.lo.s32 	%r9, %r8, 10, %r4;
	mul.wide.u32 	%rd3, %r9, 4;
	add.s64 	%rd4, %rd2, %rd3;
	st.global.u32 	[%rd4], %r9;
	ret;

}
	// .globl	_Z11TransMatrixPiS_
.visible .entry _Z11TransMatrixPiS_(
	.param .u64 .ptr .align 1 _Z11TransMatrixPiS__param_0,
	.param .u64 .ptr .align 1 _Z11TransMatrixPiS__param_1
)
{
	.reg .pred 	%p<2>;
	.reg .b32 	%r<14>;
	.reg .b64 	%rd<9>;

	ld.param.u64 	%rd1, [_Z11TransMatrixPiS__param_0];
	ld.param.u64 	%rd2, [_Z11TransMatrixPiS__param_1];
	mov.u32 	%r3, %ntid.x;
	mov.u32 	%r4, %ctaid.x;
	mov.u32 	%r5, %tid.x;
	mad.lo.s32 	%r1, %r3, %r4, %r5;
	mov.u32 	%r6, %ntid.y;
	mov.u32 	%r7, %ctaid.y;
	mov.u32 	%r8, %tid.y;
	mad.lo.s32 	%r9, %r6, %r7, %r8;
	max.u32 	%r10, %r1, %r9;
	setp.gt.u32 	%p1, %r10, 9;
	@%p1 bra 	$L__BB1_2;
	cvta.to.global.u64 	%rd3, %rd1;
	cvta.to.global.u64 	%rd4, %rd2;
	mad.lo.s32 	%r11, %r9, 10, %r1;
	mul.wide.u32 	%rd5, %r11, 4;
	add.s64 	%rd6, %rd3, %rd5;
	ld.global.u32 	%r12, [%rd6];
	mad.lo.s32 	%r13, %r1, 10, %r9;
	mul.wide.u32 	%rd7, %r13, 4;
	add.s64 	%rd8, %rd4, %rd7;
	st.global.u32 	[%rd8], %r12;
$L__BB1_2:
	ret;

}


// ===== COMPILED SASS (sm_100) =====

	.target	sm_100

	.elftype	@"ET_EXEC"


//--------------------- .note.nv.tkinfo           --------------------------
	.section	.note.nv.tkinfo,"",@"SHT_NOTE"
	.sectionflags	@"SHF_NOTE_NV_TKINFO"
	.tkinfo
        /*0018*/ 	.word	0x00000002
        /*0030*/ 	.string	""
        /*0030*/ 	.string	"ptxas"
        /*0030*/ 	.string	"Cuda compilation tools, release 13.0, V13.0.88"
        /*0030*/ 	.string	"Build cuda_13.0.r13.0/compiler.36424714_0"
        /*0030*/ 	.string	"-arch sm_100 -m 64 "



//--------------------- .note.nv.cuinfo           --------------------------
	.section	.note.nv.cuinfo,"",@"SHT_NOTE"
	.sectionflags	@"SHF_NOTE_NV_CUINFO"
        /*0018*/ 	.short	0x0002
        /*001a*/ 	.short	0x0064
        /*001c*/ 	.short	0x0082
	.zero		2


//--------------------- .nv.info                  --------------------------
	.section	.nv.info,"",@"SHT_CUDA_INFO"
	.align	4


	//----- nvinfo : EIATTR_REGCOUNT
	.align		4
        /*0000*/ 	.byte	0x04, 0x2f
        /*0002*/ 	.short	(.L_1 - .L_0)
	.align		4
.L_0:
        /*0004*/ 	.word	index@(_Z10MatrixFillPi)
        /*0008*/ 	.word	0x0000000a


	//----- nvinfo : EIATTR_FRAME_SIZE
	.align		4
.L_1:
        /*000c*/ 	.byte	0x04, 0x11
        /*000e*/ 	.short	(.L_3 - .L_2)
	.align		4
.L_2:
        /*0010*/ 	.word	index@(_Z10MatrixFillPi)
        /*0014*/ 	.word	0x00000000


	//----- nvinfo : EIATTR_REGCOUNT
	.align		4
.L_3:
        /*0018*/ 	.byte	0x04, 0x2f
        /*001a*/ 	.short	(.L_5 - .L_4)
	.align		4
.L_4:
        /*001c*/ 	.word	index@(_Z11TransMatrixPiS_)
        /*0020*/ 	.word	0x0000000a


	//----- nvinfo : EIATTR_FRAME_SIZE
	.align		4
.L_5:
        /*0024*/ 	.byte	0x04, 0x11
        /*0026*/ 	.short	(.L_7 - .L_6)
	.align		4
.L_6:
        /*0028*/ 	.word	index@(_Z11TransMatrixPiS_)
        /*002c*/ 	.word	0x00000000


	//----- nvinfo : EIATTR_MIN_STACK_SIZE
	.align		4
.L_7:
        /*0030*/ 	.byte	0x04, 0x12
        /*0032*/ 	.short	(.L_9 - .L_8)
	.align		4
.L_8:
        /*0034*/ 	.word	index@(_Z11TransMatrixPiS_)
        /*0038*/ 	.word	0x00000000


	//----- nvinfo : EIATTR_MIN_STACK_SIZE
	.align		4
.L_9:
        /*003c*/ 	.byte	0x04, 0x12
        /*003e*/ 	.short	(.L_11 - .L_10)
	.align		4
.L_10:
        /*0040*/ 	.word	index@(_Z10MatrixFillPi)
        /*0044*/ 	.word	0x00000000
.L_11:


//--------------------- .nv.compat                --------------------------
	.section	.nv.compat,"",@"SHT_CUDA_COMPAT_INFO"
	.align	4
        /*0000*/ 	.byte	0x02, 0x09, 0x00, 0x00, 0x02, 0x02, 0x01, 0x00, 0x02, 0x05, 0x05, 0x00, 0x03, 0x07, 0x01, 0x01
        /*0010*/ 	.byte	0x02, 0x03, 0x00, 0x00, 0x02, 0x06, 0x01, 0x00, 0x04, 0x0b, 0x08, 0x00, 0x09, 0x00, 0x00, 0x00
        /*0020*/ 	.byte	0x00, 0x00, 0x00, 0x00


//--------------------- .nv.info._Z11TransMatrixPiS_ --------------------------
	.section	.nv.info._Z11TransMatrixPiS_,"",@"SHT_CUDA_INFO"
	.sectionflags	@""
	.align	4


	//----- nvinfo : EIATTR_CUDA_API_VERSION
	.align		4
        /*0000*/ 	.byte	0x04, 0x37
        /*0002*/ 	.short	(.L_13 - .L_12)
.L_12:
        /*0004*/ 	.word	0x00000082


	//----- nvinfo : EIATTR_KPARAM_INFO
	.align		4
.L_13:
        /*0008*/ 	.byte	0x04, 0x17
        /*000a*/ 	.short	(.L_15 - .L_14)
.L_14:
        /*000c*/ 	.word	0x00000000
        /*0010*/ 	.short	0x0001
        /*0012*/ 	.short	0x0008
        /*0014*/ 	.byte	0x00, 0xf5, 0x21, 0x00


	//----- nvinfo : EIATTR_KPARAM_INFO
	.align		4
.L_15:
        /*0018*/ 	.byte	0x04, 0x17
        /*001a*/ 	.short	(.L_17 - .L_16)
.L_16:
        /*001c*/ 	.word	0x00000000
        /*0020*/ 	.short	0x0000
        /*0022*/ 	.short	0x0000
        /*0024*/ 	.byte	0x00, 0xf5, 0x21, 0x00


	//----- nvinfo : EIATTR_SPARSE_MMA_MASK
	.align		4
.L_17:
        /*0028*/ 	.byte	0x03, 0x50
        /*002a*/ 	.short	0x0000


	//----- nvinfo : EIATTR_MAXREG_COUNT
	.align		4
        /*002c*/ 	.byte	0x03, 0x1b
        /*002e*/ 	.short	0x00ff


	//----- nvinfo : EIATTR_MERCURY_ISA_VERSION
	.align		4
        /*0030*/ 	.byte	0x03, 0x5f
        /*0032*/ 	.short	0x0101


	//----- nvinfo : EIATTR_VRC_CTA_INIT_COUNT
	.align		4
        /*0034*/ 	.byte	0x02, 0x4a
	.zero		1
	.zero		1


	//----- nvinfo : EIATTR_EXIT_INSTR_OFFSETS
	.align		4
        /*0038*/ 	.byte	0x04, 0x1c
        /*003a*/ 	.short	(.L_19 - .L_18)


	//   ....[0]....
.L_18:
        /*003c*/ 	.word	0x000000b0


	//   ....[1]....
        /*0040*/ 	.word	0x00000150


	//----- nvinfo : EIATTR_CBANK_PARAM_SIZE
	.align		4
.L_19:
        /*0044*/ 	.byte	0x03, 0x19
        /*0046*/ 	.short	0x0010


	//----- nvinfo : EIATTR_PARAM_CBANK
	.align		4
        /*0048*/ 	.byte	0x04, 0x0a
        /*004a*/ 	.short	(.L_21 - .L_20)
	.align		4
.L_20:
        /*004c*/ 	.word	index@(.nv.constant0._Z11TransMatrixPiS_)
        /*0050*/ 	.short	0x0380
        /*0052*/ 	.short	0x0010


	//----- nvinfo : EIATTR_SW_WAR
	.align		4
.L_21:
        /*0054*/ 	.byte	0x04, 0x36
        /*0056*/ 	.short	(.L_23 - .L_22)
.L_22:
        /*0058*/ 	.word	0x00000008
.L_23:


//--------------------- .nv.info._Z10MatrixFillPi --------------------------
	.section	.nv.info._Z10MatrixFillPi,"",@"SHT_CUDA_INFO"
	.sectionflags	@""
	.align	4


	//----- nvinfo : EIATTR_CUDA_API_VERSION
	.align		4
        /*0000*/ 	.byte	0x04, 0x37
        /*0002*/ 	.short	(.L_25 - .L_24)
.L_24:
        /*0004*/ 	.word	0x00000082


	//----- nvinfo : EIATTR_KPARAM_INFO
	.align		4
.L_25:
        /*0008*/ 	.byte	0x04, 0x17
        /*000a*/ 	.short	(.L_27 - .L_26)
.L_26:
        /*000c*/ 	.word	0x00000000
        /*0010*/ 	.short	0x0000
        /*0012*/ 	.short	0x0000
        /*0014*/ 	.byte	0x00, 0xf5, 0x21, 0x00


	//----- nvinfo : EIATTR_SPARSE_MMA_MASK
	.align		4
.L_27:
        /*0018*/ 	.byte	0x03, 0x50
        /*001a*/ 	.short	0x0000


	//----- nvinfo : EIATTR_MAXREG_COUNT
	.align		4
        /*001c*/ 	.byte	0x03, 0x1b
        /*001e*/ 	.short	0x00ff


	//----- nvinfo : EIATTR_MERCURY_ISA_VERSION
	.align		4
        /*0020*/ 	.byte	0x03, 0x5f
        /*0022*/ 	.short	0x0101


	//----- nvinfo : EIATTR_VRC_CTA_INIT_COUNT
	.align		4
        /*0024*/ 	.byte	0x02, 0x4a
	.zero		1
	.zero		1


	//----- nvinfo : EIATTR_EXIT_INSTR_OFFSETS
	.align		4
        /*0028*/ 	.byte	0x04, 0x1c
        /*002a*/ 	.short	(.L_29 - .L_28)


	//   ....[0]....
.L_28:
        /*002c*/ 	.word	0x000000e0


	//----- nvinfo : EIATTR_CBANK_PARAM_SIZE
	.align		4
.L_29:
        /*0030*/ 	.byte	0x03, 0x19
        /*0032*/ 	.short	0x0008


	//----- nvinfo : EIATTR_PARAM_CBANK
	.align		4
        /*0034*/ 	.byte	0x04, 0x0a
        /*0036*/ 	.short	(.L_31 - .L_30)
	.align		4
.L_30:
        /*0038*/ 	.word	index@(.nv.constant0._Z10MatrixFillPi)
        /*003c*/ 	.short	0x0380
        /*003e*/ 	.short	0x0008


	//----- nvinfo : EIATTR_SW_WAR
	.align		4
.L_31:
        /*0040*/ 	.byte	0x04, 0x36
        /*0042*/ 	.short	(.L_33 - .L_32)
.L_32:
        /*0044*/ 	.word	0x00000008
.L_33:


//--------------------- .nv.callgraph             --------------------------
	.section	.nv.callgraph,"",@"SHT_CUDA_CALLGRAPH"
	.align	4
	.sectionentsize	8
	.align		4
        /*0000*/ 	.word	0x00000000
	.align		4
        /*0004*/ 	.word	0xffffffff
	.align		4
        /*0008*/ 	.word	0x00000000
	.align		4
        /*000c*/ 	.word	0xfffffffe
	.align		4
        /*0010*/ 	.word	0x00000000
	.align		4
        /*0014*/ 	.word	0xfffffffd
	.align		4
        /*0018*/ 	.word	0x00000000
	.align		4
        /*001c*/ 	.word	0xfffffffc


//--------------------- .text._Z11TransMatrixPiS_ --------------------------
	.section	.text._Z11TransMatrixPiS_,"ax",@progbits
	.align	128
        .global         _Z11TransMatrixPiS_
        .type           _Z11TransMatrixPiS_,@function
        .size           _Z11TransMatrixPiS_,(.L_x_2 - _Z11TransMatrixPiS_)
        .other          _Z11TransMatrixPiS_,@"STO_CUDA_ENTRY STV_DEFAULT"
_Z11TransMatrixPiS_:
.text._Z11TransMatrixPiS_:
[----:B------:R-:W-:Y:S01]  /*0000*/  LDC R1, c[0x0][0x37c] ;  /* 0x0000df00ff017b82 */ /* 0x000fe20000000800 */
[----:B------:R-:W0:Y:S01]  /*0010*/  S2R R0, SR_CTAID.X ;  /* 0x0000000000007919 */ /* 0x000e220000002500 */
[----:B------:R-:W0:Y:S01]  /*0020*/  LDCU UR4, c[0x0][0x360] ;  /* 0x00006c00ff0477ac */ /* 0x000e220008000800 */
[----:B------:R-:W0:Y:S01]  /*0030*/  S2R R3, SR_TID.X ;  /* 0x0000000000037919 */ /* 0x000e220000002100 */
[----:B------:R-:W1:Y:S01]  /*0040*/  LDCU UR5, c[0x0][0x364] ;  /* 0x00006c80ff0577ac */ /* 0x000e620008000800 */
[----:B------:R-:W1:Y:S01]  /*0050*/  S2R R7, SR_CTAID.Y ;  /* 0x0000000000077919 */ /* 0x000e620000002600 */
[----:B------:R-:W1:Y:S01]  /*0060*/  S2R R2, SR_TID.Y ;  /* 0x0000000000027919 */ /* 0x000e620000002200 */
[----:B0-----:R-:W-:Y:S02]  /*0070*/  IMAD R0, R0, UR4, R3 ;  /* 0x0000000400007c24 */ /* 0x001fe4000f8e0203 */
[----:B-1----:R-:W-:-:S05]  /*0080*/  IMAD R7, R7, UR5, R2 ;  /* 0x0000000507077c24 */ /* 0x002fca000f8e0202 */
[----:B------:R-:W-:-:S04]  /*0090*/  VIMNMX.U32 R2, PT, PT, R0, R7, !PT ;  /* 0x0000000700027248 */ /* 0x000fc80007fe0000 */
[----:B------:R-:W-:-:S13]  /*00a0*/  ISETP.GT.U32.AND P0, PT, R2, 0x9, PT ;  /* 0x000000090200780c */ /* 0x000fda0003f04070 */
[----:B------:R-:W-:Y:S05]  /*00b0*/  @P0 EXIT ;  /* 0x000000000000094d */ /* 0x000fea0003800000 */
[----:B------:R-:W0:Y:S01]  /*00c0*/  LDC.64 R2, c[0x0][0x380] ;  /* 0x0000e000ff027b82 */ /* 0x000e220000000a00 */
[----:B------:R-:W1:Y:S01]  /*00d0*/  LDCU.64 UR4, c[0x0][0x358] ;  /* 0x00006b00ff0477ac */ /* 0x000e620008000a00 */
[----:B------:R-:W-:-:S04]  /*00e0*/  IMAD R5, R7, 0xa, R0 ;  /* 0x0000000a07057824 */ /* 0x000fc800078e0200 */
[----:B0-----:R-:W-:Y:S02]  /*00f0*/  IMAD.WIDE.U32 R2, R5, 0x4, R2 ;  /* 0x0000000405027825 */ /* 0x001fe400078e0002 */
[----:B------:R-:W0:Y:S04]  /*0100*/  LDC.64 R4, c[0x0][0x388] ;  /* 0x0000e200ff047b82 */ /* 0x000e280000000a00 */
[----:B-1----:R-:W2:Y:S01]  /*0110*/  LDG.E R3, desc[UR4][R2.64] ;  /* 0x0000000402037981 */ /* 0x002ea2000c1e1900 */
[----:B------:R-:W-:-:S04]  /*0120*/  IMAD R7, R0, 0xa, R7 ;  /* 0x0000000a00077824 */ /* 0x000fc800078e0207 */
[----:B0-----:R-:W-:-:S05]  /*0130*/  IMAD.WIDE.U32 R4, R7, 0x4, R4 ;  /* 0x0000000407047825 */ /* 0x001fca00078e0004 */
[----:B--2---:R-:W-:Y:S01]  /*0140*/  STG.E desc[UR4][R4.64], R3 ;  /* 0x0000000304007986 */ /* 0x004fe2000c101904 */
[----:B------:R-:W-:Y:S05]  /*0150*/  EXIT ;  /* 0x000000000000794d */ /* 0x000fea0003800000 */
.L_x_0:
[----:B------:R-:W-:-:S00]  /*0160*/  BRA `(.L_x_0) ;  /* 0xfffffffc00fc7947 */ /* 0x000fc0000383ffff */
[----:B------:R-:W-:-:S00]  /*0170*/  NOP ;  /* 0x0000000000007918 */ /* 0x000fc00000000000 */
        /* <DEDUP_REMOVED lines=8> */
.L_x_2:


//--------------------- .text._Z10MatrixFillPi    --------------------------
	.section	.text._Z10MatrixFillPi,"ax",@progbits
	.align	128
        .global         _Z10MatrixFillPi
        .type           _Z10MatrixFillPi,@function
        .size           _Z10MatrixFillPi,(.L_x_3 - _Z10MatrixFillPi)
        .other          _Z10MatrixFillPi,@"STO_CUDA_ENTRY STV_DEFAULT"
_Z10MatrixFillPi:
.text._Z10MatrixFillPi:
[----:B------:R-:W-:Y:S01]  /*0000*/  LDC R1, c[0x0][0x37c] ;  /* 0x0000df00ff017b82 */ /* 0x000fe20000000800 */
[----:B------:R-:W0:Y:S01]  /*0010*/  S2R R0, SR_CTAID.X ;  /* 0x0000000000007919 */ /* 0x000e220000002500 */
[----:B------:R-:W0:Y:S06]  /*0020*/  LDCU UR6, c[0x0][0x360] ;  /* 0x00006c00ff0677ac */ /* 0x000e2c0008000800 */
[----:B------:R-:W1:Y:S01]  /*0030*/  LDC.64 R2, c[0x0][0x380] ;  /* 0x0000e000ff027b82 */ /* 0x000e620000000a00 */
[----:B------:R-:W0:Y:S01]  /*0040*/  S2R R5, SR_TID.X ;  /* 0x0000000000057919 */ /* 0x000e220000002100 */
[----:B------:R-:W2:Y:S01]  /*0050*/  LDCU UR7, c[0x0][0x364] ;  /* 0x00006c80ff0777ac */ /* 0x000ea20008000800 */
[----:B------:R-:W2:Y:S01]  /*0060*/  S2R R4, SR_CTAID.Y ;  /* 0x0000000000047919 */ /* 0x000ea20000002600 */
[----:B------:R-:W3:Y:S01]  /*0070*/  LDCU.64 UR4, c[0x0][0x358] ;  /* 0x00006b00ff0477ac */ /* 0x000ee20008000a00 */
[----:B------:R-:W2:Y:S01]  /*0080*/  S2R R7, SR_TID.Y ;  /* 0x0000000000077919 */ /* 0x000ea20000002200 */
[----:B0-----:R-:W-:-:S02]  /*0090*/  IMAD R0, R0, UR6, R5 ;  /* 0x0000000600007c24 */ /* 0x001fc4000f8e0205 */
[----:B--2---:R-:W-:-:S04]  /*00a0*/  IMAD R5, R4, UR7, R7 ;  /* 0x0000000704057c24 */ /* 0x004fc8000f8e0207 */
[----:B------:R-:W-:-:S04]  /*00b0*/  IMAD R5, R5, 0xa, R0 ;  /* 0x0000000a05057824 */ /* 0x000fc800078e0200 */
[----:B-1----:R-:W-:-:S05]  /*00c0*/  IMAD.WIDE.U32 R2, R5, 0x4, R2 ;  /* 0x0000000405027825 */ /* 0x002fca00078e0002 */
[----:B---3--:R-:W-:Y:S01]  /*00d0*/  STG.E desc[UR4][R2.64], R5 ;  /* 0x0000000502007986 */ /* 0x008fe2000c101904 */
[----:B------:R-:W-:Y:S05]  /*00e0*/  EXIT ;  /* 0x000000000000794d */ /* 0x000fea0003800000 */
.L_x_1:
        /* <DEDUP_REMOVED lines=9> */
.L_x_3:


//--------------------- .nv.shared.reserved.0     --------------------------
	.section	.nv.shared.reserved.0,"aw",@nobits
	.weak		__nv_reservedSMEM_offset_0_alias
	.size		__nv_reservedSMEM_offset_0_alias, 0, 64
	.other		__nv_reservedSMEM_offset_0_alias,@"STO_CUDA_RESERVED_SHARED STV_DEFAULT"
__nv_reservedSMEM_offset_0_alias:
	.zero		0
	.zero		64


//--------------------- .nv.constant0._Z11TransMatrixPiS_ --------------------------
	.section	.nv.constant0._Z11TransMatrixPiS_,"a",@progbits
	.sectionflags	@""
	.align	4
.nv.constant0._Z11TransMatrixPiS_:
	.zero		912


//--------------------- .nv.constant0._Z10MatrixFillPi --------------------------
	.section	.nv.constant0._Z10MatrixFillPi,"a",@progbits
	.sectionflags	@""
	.align	4
.nv.constant0._Z10MatrixFillPi:
	.zero		904


//--------------------- SYMBOLS --------------------------

	.type		.nv.reservedSmem.offset0,@object
	.size		.nv.reservedSmem.offset0,0x4
